//
// Generated by NVIDIA NVVM Compiler
//
// Compiler Build ID: CL-36424714
// Cuda compilation tools, release 13.0, V13.0.88
// Based on NVVM 20.0.0
//

.version 9.0
.target sm_100
.address_size 64

	// .globl	l2_constraint_scale_d

.visible .entry l2_constraint_scale_d(
	.param .u64 .ptr .align 1 l2_constraint_scale_d_param_0,
	.param .f64 l2_constraint_scale_d_param_1,
	.param .u32 l2_constraint_scale_d_param_2
)
{
	.reg .pred 	%p<3>;
	.reg .b32 	%r<6>;
	.reg .b64 	%rd<5>;
	.reg .b64 	%fd<6>;

	ld.param.u64 	%rd1, [l2_constraint_scale_d_param_0];
	ld.param.f64 	%fd1, [l2_constraint_scale_d_param_1];
	ld.param.u32 	%r2, [l2_constraint_scale_d_param_2];
	mov.u32 	%r3, %ntid.x;
	mov.u32 	%r4, %ctaid.x;
	mov.u32 	%r5, %tid.x;
	mad.lo.s32 	%r1, %r3, %r4, %r5;
	setp.ge.s32 	%p1, %r1, %r2;
	@%p1 bra 	$L__BB0_2;
	cvta.to.global.u64 	%rd2, %rd1;
	mul.wide.s32 	%rd3, %r1, 8;
	add.s64 	%rd4, %rd2, %rd3;
	ld.global.f64 	%fd2, [%rd4];
	sqrt.rn.f64 	%fd3, %fd2;
	setp.gt.f64 	%p2, %fd3, %fd1;
	div.rn.f64 	%fd4, %fd1, %fd3;
	selp.f64 	%fd5, %fd4, 0d3FF0000000000000, %p2;
	st.global.f64 	[%rd4], %fd5;
$L__BB0_2:
	ret;

}
	// .globl	l2_constraint_scale_f
.visible .entry l2_constraint_scale_f(
	.param .u64 .ptr .align 1 l2_constraint_scale_f_param_0,
	.param .f64 l2_constraint_scale_f_param_1,
	.param .u32 l2_constraint_scale_f_param_2
)
{
	.reg .pred 	%p<3>;
	.reg .b32 	%r<6>;
	.reg .b32 	%f<6>;
	.reg .b64 	%rd<5>;
	.reg .b64 	%fd<2>;

	ld.param.u64 	%rd1, [l2_constraint_scale_f_param_0];
	ld.param.f64 	%fd1, [l2_constraint_scale_f_param_1];
	ld.param.u32 	%r2, [l2_constraint_scale_f_param_2];
	mov.u32 	%r3, %ntid.x;
	mov.u32 	%r4, %ctaid.x;
	mov.u32 	%r5, %tid.x;
	mad.lo.s32 	%r1, %r3, %r4, %r5;
	setp.ge.s32 	%p1, %r1, %r2;
	@%p1 bra 	$L__BB1_2;
	cvt.rn.f32.f64 	%f1, %fd1;
	cvta.to.global.u64 	%rd2, %rd1;
	mul.wide.s32 	%rd3, %r1, 4;
	add.s64 	%rd4, %rd2, %rd3;
	ld.global.f32 	%f2, [%rd4];
	sqrt.rn.f32 	%f3, %f2;
	setp.gt.f32 	%p2, %f3, %f1;
	div.rn.f32 	%f4, %f1, %f3;
	selp.f32 	%f5, %f4, 0f3F800000, %p2;
	st.global.f32 	[%rd4], %f5;
$L__BB1_2:
	ret;

}


// ===== COMPILED SASS (sm_100) =====

	.target	sm_100

	.elftype	@"ET_EXEC"


//--------------------- .note.nv.tkinfo           --------------------------
	.section	.note.nv.tkinfo,"",@"SHT_NOTE"
	.sectionflags	@"SHF_NOTE_NV_TKINFO"
	.tkinfo
        /*0018*/ 	.word	0x00000002
        /*0030*/ 	.string	""
        /*0030*/ 	.string	"ptxas"
        /*0030*/ 	.string	"Cuda compilation tools, release 13.0, V13.0.88"
        /*0030*/ 	.string	"Build cuda_13.0.r13.0/compiler.36424714_0"
        /*0030*/ 	.string	"-arch sm_100 -m 64 "



//--------------------- .note.nv.cuinfo           --------------------------
	.section	.note.nv.cuinfo,"",@"SHT_NOTE"
	.sectionflags	@"SHF_NOTE_NV_CUINFO"
        /*0018*/ 	.short	0x0002
        /*001a*/ 	.short	0x0064
        /*001c*/ 	.short	0x0082
	.zero		2


//--------------------- .nv.info                  --------------------------
	.section	.nv.info,"",@"SHT_CUDA_INFO"
	.align	4


	//----- nvinfo : EIATTR_REGCOUNT
	.align		4
        /*0000*/ 	.byte	0x04, 0x2f
        /*0002*/ 	.short	(.L_1 - .L_0)
	.align		4
.L_0:
        /*0004*/ 	.word	index@(l2_constraint_scale_d)
        /*0008*/ 	.word	0x0000001a


	//----- nvinfo : EIATTR_FRAME_SIZE
	.align		4
.L_1:
        /*000c*/ 	.byte	0x04, 0x11
        /*000e*/ 	.short	(.L_3 - .L_2)
	.align		4
.L_2:
        /*0010*/ 	.word	index@($__internal_3_$__cuda_sm20_dsqrt_rn_f64_mediumpath_v1)
        /*0014*/ 	.word	0x00000000


	//----- nvinfo : EIATTR_FRAME_SIZE
	.align		4
.L_3:
        /*0018*/ 	.byte	0x04, 0x11
        /*001a*/ 	.short	(.L_5 - .L_4)
	.align		4
.L_4:
        /*001c*/ 	.word	index@($__internal_2_$__cuda_sm20_div_rn_f64_full)
        /*0020*/ 	.word	0x00000000


	//----- nvinfo : EIATTR_FRAME_SIZE
	.align		4
.L_5:
        /*0024*/ 	.byte	0x04, 0x11
        /*0026*/ 	.short	(.L_7 - .L_6)
	.align		4
.L_6:
        /*0028*/ 	.word	index@(l2_constraint_scale_d)
        /*002c*/ 	.word	0x00000000


	//----- nvinfo : EIATTR_REGCOUNT
	.align		4
.L_7:
        /*0030*/ 	.byte	0x04, 0x2f
        /*0032*/ 	.short	(.L_9 - .L_8)
	.align		4
.L_8:
        /*0034*/ 	.word	index@(l2_constraint_scale_f)
        /*0038*/ 	.word	0x00000010


	//----- nvinfo : EIATTR_FRAME_SIZE
	.align		4
.L_9:
        /*003c*/ 	.byte	0x04, 0x11
        /*003e*/ 	.short	(.L_11 - .L_10)
	.align		4
.L_10:
        /*0040*/ 	.word	index@($__internal_1_$__cuda_sm3x_div_rn_noftz_f32_slowpath)
        /*0044*/ 	.word	0x00000000


	//----- nvinfo : EIATTR_FRAME_SIZE
	.align		4
.L_11:
        /*0048*/ 	.byte	0x04, 0x11
        /*004a*/ 	.short	(.L_13 - .L_12)
	.align		4
.L_12:
        /*004c*/ 	.word	index@($__internal_0_$__cuda_sm20_sqrt_rn_f32_slowpath)
        /*0050*/ 	.word	0x00000000


	//----- nvinfo : EIATTR_FRAME_SIZE
	.align		4
.L_13:
        /*0054*/ 	.byte	0x04, 0x11
        /*0056*/ 	.short	(.L_15 - .L_14)
	.align		4
.L_14:
        /*0058*/ 	.word	index@(l2_constraint_scale_f)
        /*005c*/ 	.word	0x00000000


	//----- nvinfo : EIATTR_MIN_STACK_SIZE
	.align		4
.L_15:
        /*0060*/ 	.byte	0x04, 0x12
        /*0062*/ 	.short	(.L_17 - .L_16)
	.align		4
.L_16:
        /*0064*/ 	.word	index@(l2_constraint_scale_f)
        /*0068*/ 	.word	0x00000000


	//----- nvinfo : EIATTR_MIN_STACK_SIZE
	.align		4
.L_17:
        /*006c*/ 	.byte	0x04, 0x12
        /*006e*/ 	.short	(.L_19 - .L_18)
	.align		4
.L_18:
        /*0070*/ 	.word	index@(l2_constraint_scale_d)
        /*0074*/ 	.word	0x00000000
.L_19:


//--------------------- .nv.compat                --------------------------
	.section	.nv.compat,"",@"SHT_CUDA_COMPAT_INFO"
	.align	4
        /*0000*/ 	.byte	0x02, 0x09, 0x00, 0x00, 0x02, 0x02, 0x01, 0x00, 0x02, 0x05, 0x05, 0x00, 0x03, 0x07, 0x01, 0x01
        /*0010*/ 	.byte	0x02, 0x03, 0x00, 0x00, 0x02, 0x06, 0x01, 0x00, 0x04, 0x0b, 0x08, 0x00, 0x01, 0x00, 0x00, 0x00
        /*0020*/ 	.byte	0x00, 0x00, 0x00, 0x00


//--------------------- .nv.info.l2_constraint_scale_f --------------------------
	.section	.nv.info.l2_constraint_scale_f,"",@"SHT_CUDA_INFO"
	.sectionflags	@""
	.align	4


	//----- nvinfo : EIATTR_CUDA_API_VERSION
	.align		4
        /*0000*/ 	.byte	0x04, 0x37
        /*0002*/ 	.short	(.L_21 - .L_20)
.L_20:
        /*0004*/ 	.word	0x00000082


	//----- nvinfo : EIATTR_KPARAM_INFO
	.align		4
.L_21:
        /*0008*/ 	.byte	0x04, 0x17
        /*000a*/ 	.short	(.L_23 - .L_22)
.L_22:
        /*000c*/ 	.word	0x00000000
        /*0010*/ 	.short	0x0002
        /*0012*/ 	.short	0x0010
        /*0014*/ 	.byte	0x00, 0xf0, 0x11, 0x00


	//----- nvinfo : EIATTR_KPARAM_INFO
	.align		4
.L_23:
        /*0018*/ 	.byte	0x04, 0x17
        /*001a*/ 	.short	(.L_25 - .L_24)
.L_24:
        /*001c*/ 	.word	0x00000000
        /*0020*/ 	.short	0x0001
        /*0022*/ 	.short	0x0008
        /*0024*/ 	.byte	0x00, 0xf0, 0x21, 0x00


	//----- nvinfo : EIATTR_KPARAM_INFO
	.align		4
.L_25:
        /*0028*/ 	.byte	0x04, 0x17
        /*002a*/ 	.short	(.L_27 - .L_26)
.L_26:
        /*002c*/ 	.word	0x00000000
        /*0030*/ 	.short	0x0000
        /*0032*/ 	.short	0x0000
        /*0034*/ 	.byte	0x00, 0xf5, 0x21, 0x00


	//----- nvinfo : EIATTR_SPARSE_MMA_MASK
	.align		4
.L_27:
        /*0038*/ 	.byte	0x03, 0x50
        /*003a*/ 	.short	0x0000


	//----- nvinfo : EIATTR_MAXREG_COUNT
	.align		4
        /*003c*/ 	.byte	0x03, 0x1b
        /*003e*/ 	.short	0x00ff


	//----- nvinfo : EIATTR_MERCURY_ISA_VERSION
	.align		4
        /*0040*/ 	.byte	0x03, 0x5f
        /*0042*/ 	.short	0x0101


	//----- nvinfo : EIATTR_VRC_CTA_INIT_COUNT
	.align		4
        /*0044*/ 	.byte	0x02, 0x4a
	.zero		1
	.zero		1


	//----- nvinfo : EIATTR_EXIT_INSTR_OFFSETS
	.align		4
        /*0048*/ 	.byte	0x04, 0x1c
        /*004a*/ 	.short	(.L_29 - .L_28)


	//   ....[0]....
.L_28:
        /*004c*/ 	.word	0x00000070


	//   ....[1]....
        /*0050*/ 	.word	0x000002c0


	//----- nvinfo : EIATTR_CRS_STACK_SIZE
	.align		4
.L_29:
        /*0054*/ 	.byte	0x04, 0x1e
        /*0056*/ 	.short	(.L_31 - .L_30)
.L_30:
        /*0058*/ 	.word	0x00000000


	//----- nvinfo : EIATTR_CBANK_PARAM_SIZE
	.align		4
.L_31:
        /*005c*/ 	.byte	0x03, 0x19
        /*005e*/ 	.short	0x0014


	//----- nvinfo : EIATTR_PARAM_CBANK
	.align		4
        /*0060*/ 	.byte	0x04, 0x0a
        /*0062*/ 	.short	(.L_33 - .L_32)
	.align		4
.L_32:
        /*0064*/ 	.word	index@(.nv.constant0.l2_constraint_scale_f)
        /*0068*/ 	.short	0x0380
        /*006a*/ 	.short	0x0014


	//----- nvinfo : EIATTR_SW_WAR
	.align		4
.L_33:
        /*006c*/ 	.byte	0x04, 0x36
        /*006e*/ 	.short	(.L_35 - .L_34)
.L_34:
        /*0070*/ 	.word	0x00000008
.L_35:


//--------------------- .nv.info.l2_constraint_scale_d --------------------------
	.section	.nv.info.l2_constraint_scale_d,"",@"SHT_CUDA_INFO"
	.sectionflags	@""
	.align	4


	//----- nvinfo : EIATTR_CUDA_API_VERSION
	.align		4
        /*0000*/ 	.byte	0x04, 0x37
        /*0002*/ 	.short	(.L_37 - .L_36)
.L_36:
        /*0004*/ 	.word	0x00000082


	//----- nvinfo : EIATTR_KPARAM_INFO
	.align		4
.L_37:
        /*0008*/ 	.byte	0x04, 0x17
        /*000a*/ 	.short	(.L_39 - .L_38)
.L_38:
        /*000c*/ 	.word	0x00000000
        /*0010*/ 	.short	0x0002
        /*0012*/ 	.short	0x0010
        /*0014*/ 	.byte	0x00, 0xf0, 0x11, 0x00


	//----- nvinfo : EIATTR_KPARAM_INFO
	.align		4
.L_39:
        /*0018*/ 	.byte	0x04, 0x17
        /*001a*/ 	.short	(.L_41 - .L_40)
.L_40:
        /*001c*/ 	.word	0x00000000
        /*0020*/ 	.short	0x0001
        /*0022*/ 	.short	0x0008
        /*0024*/ 	.byte	0x00, 0xf0, 0x21, 0x00


	//----- nvinfo : EIATTR_KPARAM_INFO
	.align		4
.L_41:
        /*0028*/ 	.byte	0x04, 0x17
        /*002a*/ 	.short	(.L_43 - .L_42)
.L_42:
        /*002c*/ 	.word	0x00000000
        /*0030*/ 	.short	0x0000
        /*0032*/ 	.short	0x0000
        /*0034*/ 	.byte	0x00, 0xf5, 0x21, 0x00


	//----- nvinfo : EIATTR_SPARSE_MMA_MASK
	.align		4
.L_43:
        /*0038*/ 	.byte	0x03, 0x50
        /*003a*/ 	.short	0x0000


	//----- nvinfo : EIATTR_MAXREG_COUNT
	.align		4
        /*003c*/ 	.byte	0x03, 0x1b
        /*003e*/ 	.short	0x00ff


	//----- nvinfo : EIATTR_MERCURY_ISA_VERSION
	.align		4
        /*0040*/ 	.byte	0x03, 0x5f
        /*0042*/ 	.short	0x0101


	//----- nvinfo : EIATTR_VRC_CTA_INIT_COUNT
	.align		4
        /*0044*/ 	.byte	0x02, 0x4a
	.zero		1
	.zero		1


	//----- nvinfo : EIATTR_EXIT_INSTR_OFFSETS
	.align		4
        /*0048*/ 	.byte	0x04, 0x1c
        /*004a*/ 	.short	(.L_45 - .L_44)


	//   ....[0]....
.L_44:
        /*004c*/ 	.word	0x00000070


	//   ....[1]....
        /*0050*/ 	.word	0x000003a0


	//----- nvinfo : EIATTR_CRS_STACK_SIZE
	.align		4
.L_45:
        /*0054*/ 	.byte	0x04, 0x1e
        /*0056*/ 	.short	(.L_47 - .L_46)
.L_46:
        /*0058*/ 	.word	0x00000000


	//----- nvinfo : EIATTR_CBANK_PARAM_SIZE
	.align		4
.L_47:
        /*005c*/ 	.byte	0x03, 0x19
        /*005e*/ 	.short	0x0014


	//----- nvinfo : EIATTR_PARAM_CBANK
	.align		4
        /*0060*/ 	.byte	0x04, 0x0a
        /*0062*/ 	.short	(.L_49 - .L_48)
	.align		4
.L_48:
        /*0064*/ 	.word	index@(.nv.constant0.l2_constraint_scale_d)
        /*0068*/ 	.short	0x0380
        /*006a*/ 	.short	0x0014


	//----- nvinfo : EIATTR_SW_WAR
	.align		4
.L_49:
        /*006c*/ 	.byte	0x04, 0x36
        /*006e*/ 	.short	(.L_51 - .L_50)
.L_50:
        /*0070*/ 	.word	0x00000008
.L_51:


//--------------------- .nv.callgraph             --------------------------
	.section	.nv.callgraph,"",@"SHT_CUDA_CALLGRAPH"
	.align	4
	.sectionentsize	8
	.align		4
        /*0000*/ 	.word	0x00000000
	.align		4
        /*0004*/ 	.word	0xffffffff
	.align		4
        /*0008*/ 	.word	0x00000000
	.align		4
        /*000c*/ 	.word	0xfffffffe
	.align		4
        /*0010*/ 	.word	0x00000000
	.align		4
        /*0014*/ 	.word	0xfffffffd
	.align		4
        /*0018*/ 	.word	0x00000000
	.align		4
        /*001c*/ 	.word	0xfffffffc


//--------------------- .text.l2_constraint_scale_f --------------------------
	.section	.text.l2_constraint_scale_f,"ax",@progbits
	.align	128
        .global         l2_constraint_scale_f
        .type           l2_constraint_scale_f,@function
        .size           l2_constraint_scale_f,(.L_x_34 - l2_constraint_scale_f)
        .other          l2_constraint_scale_f,@"STO_CUDA_ENTRY STV_DEFAULT"
l2_constraint_scale_f:
.text.l2_constraint_scale_f:
[----:B------:R-:W-:Y:S01]  /*0000*/  LDC R1, c[0x0][0x37c] ;  /* 0x0000df00ff017b82 */ /* 0x000fe20000000800 */
[----:B------:R-:W0:Y:S01]  /*0010*/  S2R R3, SR_CTAID.X ;  /* 0x0000000000037919 */ /* 0x000e220000002500 */
[----:B------:R-:W0:Y:S01]  /*0020*/  LDCU UR4, c[0x0][0x360] ;  /* 0x00006c00ff0477ac */ /* 0x000e220008000800 */
[----:B------:R-:W0:Y:S01]  /*0030*/  S2R R0, SR_TID.X ;  /* 0x0000000000007919 */ /* 0x000e220000002100 */
[----:B------:R-:W1:Y:S01]  /*0040*/  LDCU UR5, c[0x0][0x390] ;  /* 0x00007200ff0577ac */ /* 0x000e620008000800 */
[----:B0-----:R-:W-:-:S05]  /*0050*/  IMAD R3, R3, UR4, R0 ;  /* 0x0000000403037c24 */ /* 0x001fca000f8e0200 */
[----:B-1----:R-:W-:-:S13]  /*0060*/  ISETP.GE.AND P0, PT, R3, UR5, PT ;  /* 0x0000000503007c0c */ /* 0x002fda000bf06270 */
[----:B------:R-:W-:Y:S05]  /*0070*/  @P0 EXIT ;  /* 0x000000000000094d */ /* 0x000fea0003800000 */
[----:B------:R-:W0:Y:S01]  /*0080*/  LDC.64 R4, c[0x0][0x380] ;  /* 0x0000e000ff047b82 */ /* 0x000e220000000a00 */
[----:B------:R-:W1:Y:S01]  /*0090*/  LDCU.64 UR4, c[0x0][0x358] ;  /* 0x00006b00ff0477ac */ /* 0x000e620008000a00 */
[----:B0-----:R-:W-:-:S06]  /*00a0*/  IMAD.WIDE R4, R3, 0x4, R4 ;  /* 0x0000000403047825 */ /* 0x001fcc00078e0204 */
[----:B------:R-:W0:Y:S01]  /*00b0*/  LDC.64 R2, c[0x0][0x388] ;  /* 0x0000e200ff027b82 */ /* 0x000e220000000a00 */
[----:B-1----:R-:W2:Y:S01]  /*00c0*/  LDG.E R6, desc[UR4][R4.64] ;  /* 0x0000000404067981 */ /* 0x002ea2000c1e1900 */
[----:B------:R-:W-:Y:S01]  /*00d0*/  BSSY.RECONVERGENT B0, `(.L_x_0) ;  /* 0x000000e000007945 */ /* 0x000fe20003800200 */
[----:B0-----:R0:W1:Y:S01]  /*00e0*/  F2F.F32.F64 R0, R2 ;  /* 0x0000000200007310 */ /* 0x0010620000301000 */
[----:B--2---:R-:W-:-:S07]  /*00f0*/  VIADD R8, R6, 0xf3000000 ;  /* 0xf300000006087836 */ /* 0x004fce0000000000 */
[----:B------:R0:W2:Y:S01]  /*0100*/  MUFU.RSQ R7, R6 ;  /* 0x0000000600077308 */ /* 0x0000a20000001400 */
[----:B------:R-:W-:-:S13]  /*0110*/  ISETP.GT.U32.AND P0, PT, R8, 0x727fffff, PT ;  /* 0x727fffff0800780c */ /* 0x000fda0003f04070 */
[----:B01----:R-:W-:Y:S05]  /*0120*/  @!P0 BRA `(.L_x_1) ;  /* 0x0000000000108947 */ /* 0x003fea0003800000 */
[----:B------:R-:W-:-:S07]  /*0130*/  MOV R10, 0x150 ;  /* 0x00000150000a7802 */ /* 0x000fce0000000f00 */
[----:B--2---:R-:W-:Y:S05]  /*0140*/  CALL.REL.NOINC `($__internal_0_$__cuda_sm20_sqrt_rn_f32_slowpath) ;  /* 0x0000000000607944 */ /* 0x004fea0003c00000 */
[----:B------:R-:W-:Y:S01]  /*0150*/  IMAD.MOV.U32 R3, RZ, RZ, R6 ;  /* 0x000000ffff037224 */ /* 0x000fe200078e0006 */
[----:B------:R-:W-:Y:S06]  /*0160*/  BRA `(.L_x_2) ;  /* 0x0000000000107947 */ /* 0x000fec0003800000 */
.L_x_1:
[----:B--2---:R-:W-:Y:S01]  /*0170*/  FMUL.FTZ R3, R6, R7 ;  /* 0x0000000706037220 */ /* 0x004fe20000410000 */
[----:B------:R-:W-:-:S03]  /*0180*/  FMUL.FTZ R7, R7, 0.5 ;  /* 0x3f00000007077820 */ /* 0x000fc60000410000 */
[----:B------:R-:W-:-:S04]  /*0190*/  FFMA R6, -R3, R3, R6 ;  /* 0x0000000303067223 */ /* 0x000fc80000000106 */
[----:B------:R-:W-:-:S07]  /*01a0*/  FFMA R3, R6, R7, R3 ;  /* 0x0000000706037223 */ /* 0x000fce0000000003 */
.L_x_2:
[----:B------:R-:W-:Y:S05]  /*01b0*/  BSYNC.RECONVERGENT B0 ;  /* 0x0000000000007941 */ /* 0x000fea0003800200 */
.L_x_0:
[----:B------:R-:W0:Y:S01]  /*01c0*/  MUFU.RCP R2, R3 ;  /* 0x0000000300027308 */ /* 0x000e220000001000 */
[----:B------:R-:W-:Y:S01]  /*01d0*/  BSSY.RECONVERGENT B0, `(.L_x_3) ;  /* 0x000000c000007945 */ /* 0x000fe20003800200 */
[----:B------:R-:W-:-:S06]  /*01e0*/  FSETP.GT.AND P2, PT, R3, R0, PT ;  /* 0x000000000300720b */ /* 0x000fcc0003f44000 */
[----:B------:R-:W1:Y:S01]  /*01f0*/  FCHK P0, R0, R3 ;  /* 0x0000000300007302 */ /* 0x000e620000000000 */
[----:B0-----:R-:W-:-:S04]  /*0200*/  FFMA R7, R2, -R3, 1 ;  /* 0x3f80000002077423 */ /* 0x001fc80000000803 */
[----:B------:R-:W-:-:S04]  /*0210*/  FFMA R7, R2, R7, R2 ;  /* 0x0000000702077223 */ /* 0x000fc80000000002 */
[----:B------:R-:W-:-:S04]  /*0220*/  FFMA R2, R0, R7, RZ ;  /* 0x0000000700027223 */ /* 0x000fc800000000ff */
[----:B------:R-:W-:-:S04]  /*0230*/  FFMA R6, R2, -R3, R0 ;  /* 0x8000000302067223 */ /* 0x000fc80000000000 */
[----:B------:R-:W-:Y:S01]  /*0240*/  FFMA R2, R7, R6, R2 ;  /* 0x0000000607027223 */ /* 0x000fe20000000002 */
[----:B-1----:R-:W-:Y:S06]  /*0250*/  @!P0 BRA `(.L_x_4) ;  /* 0x00000000000c8947 */ /* 0x002fec0003800000 */
[----:B------:R-:W-:-:S07]  /*0260*/  MOV R2, 0x280 ;  /* 0x0000028000027802 */ /* 0x000fce0000000f00 */
[----:B------:R-:W-:Y:S05]  /*0270*/  CALL.REL.NOINC `($__internal_1_$__cuda_sm3x_div_rn_noftz_f32_slowpath) ;  /* 0x00000000006c7944 */ /* 0x000fea0003c00000 */
[----:B------:R-:W-:-:S07]  /*0280*/  IMAD.MOV.U32 R2, RZ, RZ, R0 ;  /* 0x000000ffff027224 */ /* 0x000fce00078e0000 */
.L_x_4:
[----:B------:R-:W-:Y:S05]  /*0290*/  BSYNC.RECONVERGENT B0 ;  /* 0x0000000000007941 */ /* 0x000fea0003800200 */
.L_x_3:
[----:B------:R-:W-:-:S05]  /*02a0*/  FSEL R3, R2, 1, P2 ;  /* 0x3f80000002037808 */ /* 0x000fca0001000000 */
[----:B------:R-:W-:Y:S01]  /*02b0*/  STG.E desc[UR4][R4.64], R3 ;  /* 0x0000000304007986 */ /* 0x000fe2000c101904 */
[----:B------:R-:W-:Y:S05]  /*02c0*/  EXIT ;  /* 0x000000000000794d */ /* 0x000fea0003800000 */
        .weak           $__internal_0_$__cuda_sm20_sqrt_rn_f32_slowpath
        .type           $__internal_0_$__cuda_sm20_sqrt_rn_f32_slowpath,@function
        .size           $__internal_0_$__cuda_sm20_sqrt_rn_f32_slowpath,($__internal_1_$__cuda_sm3x_div_rn_noftz_f32_slowpath - $__internal_0_$__cuda_sm20_sqrt_rn_f32_slowpath)
$__internal_0_$__cuda_sm20_sqrt_rn_f32_slowpath:
[----:B------:R-:W-:-:S13]  /*02d0*/  LOP3.LUT P0, RZ, R6, 0x7fffffff, RZ, 0xc0, !PT ;  /* 0x7fffffff06ff7812 */ /* 0x000fda000780c0ff */
[----:B------:R-:W-:Y:S05]  /*02e0*/  @!P0 BRA `(.L_x_5) ;  /* 0x0000000000448947 */ /* 0x000fea0003800000 */
[----:B------:R-:W-:Y:S01]  /*02f0*/  FSETP.GEU.FTZ.AND P0, PT, R6, RZ, PT ;  /* 0x000000ff0600720b */ /* 0x000fe20003f1e000 */
[----:B------:R-:W-:-:S12]  /*0300*/  IMAD.MOV.U32 R2, RZ, RZ, R6 ;  /* 0x000000ffff027224 */ /* 0x000fd800078e0006 */
[----:B------:R-:W-:Y:S01]  /*0310*/  @!P0 IMAD.MOV.U32 R6, RZ, RZ, 0x7fffffff ;  /* 0x7fffffffff068424 */ /* 0x000fe200078e00ff */
[----:B------:R-:W-:Y:S06]  /*0320*/  @!P0 BRA `(.L_x_5) ;  /* 0x0000000000348947 */ /* 0x000fec0003800000 */
[----:B------:R-:W-:-:S13]  /*0330*/  FSETP.GTU.FTZ.AND P0, PT, |R2|, +INF , PT ;  /* 0x7f8000000200780b */ /* 0x000fda0003f1c200 */
[----:B------:R-:W-:Y:S01]  /*0340*/  @P0 FADD.FTZ R6, R2, 1 ;  /* 0x3f80000002060421 */ /* 0x000fe20000010000 */
[----:B------:R-:W-:Y:S06]  /*0350*/  @P0 BRA `(.L_x_5) ;  /* 0x0000000000280947 */ /* 0x000fec0003800000 */
[----:B------:R-:W-:-:S13]  /*0360*/  FSETP.NEU.FTZ.AND P0, PT, |R2|, +INF , PT ;  /* 0x7f8000000200780b */ /* 0x000fda0003f1d200 */
[----:B------:R-:W-:-:S04]  /*0370*/  @P0 FFMA R3, R2, 1.84467440737095516160e+19, RZ ;  /* 0x5f80000002030823 */ /* 0x000fc800000000ff */
[----:B------:R-:W0:Y:S02]  /*0380*/  @P0 MUFU.RSQ R6, R3 ;  /* 0x0000000300060308 */ /* 0x000e240000001400 */
[----:B0-----:R-:W-:Y:S01]  /*0390*/  @P0 FMUL.FTZ R8, R3, R6 ;  /* 0x0000000603080220 */ /* 0x001fe20000410000 */
[----:B------:R-:W-:Y:S01]  /*03a0*/  @P0 FMUL.FTZ R9, R6, 0.5 ;  /* 0x3f00000006090820 */ /* 0x000fe20000410000 */
[----:B------:R-:W-:Y:S02]  /*03b0*/  @!P0 IMAD.MOV.U32 R6, RZ, RZ, R2 ;  /* 0x000000ffff068224 */ /* 0x000fe400078e0002 */
[----:B------:R-:W-:-:S04]  /*03c0*/  @P0 FADD.FTZ R7, -R8, -RZ ;  /* 0x800000ff08070221 */ /* 0x000fc80000010100 */
[----:B------:R-:W-:-:S04]  /*03d0*/  @P0 FFMA R7, R8, R7, R3 ;  /* 0x0000000708070223 */ /* 0x000fc80000000003 */
[----:B------:R-:W-:-:S04]  /*03e0*/  @P0 FFMA R7, R7, R9, R8 ;  /* 0x0000000907070223 */ /* 0x000fc80000000008 */
[----:B------:R-:W-:-:S07]  /*03f0*/  @P0 FMUL.FTZ R6, R7, 2.3283064365386962891e-10 ;  /* 0x2f80000007060820 */ /* 0x000fce0000410000 */
.L_x_5:
[----:B------:R-:W-:Y:S02]  /*0400*/  IMAD.MOV.U32 R2, RZ, RZ, R10 ;  /* 0x000000ffff027224 */ /* 0x000fe400078e000a */
[----:B------:R-:W-:-:S04]  /*0410*/  IMAD.MOV.U32 R3, RZ, RZ, 0x0 ;  /* 0x00000000ff037424 */ /* 0x000fc800078e00ff */
[----:B------:R-:W-:Y:S05]  /*0420*/  RET.REL.NODEC R2 `(l2_constraint_scale_f) ;  /* 0xfffffff802f47950 */ /* 0x000fea0003c3ffff */
        .weak           $__internal_1_$__cuda_sm3x_div_rn_noftz_f32_slowpath
        .type           $__internal_1_$__cuda_sm3x_div_rn_noftz_f32_slowpath,@function
        .size           $__internal_1_$__cuda_sm3x_div_rn_noftz_f32_slowpath,(.L_x_34 - $__internal_1_$__cuda_sm3x_div_rn_noftz_f32_slowpath)
$__internal_1_$__cuda_sm3x_div_rn_noftz_f32_slowpath:
[----:B------:R-:W-:Y:S01]  /*0430*/  SHF.R.U32.HI R7, RZ, 0x17, R3 ;  /* 0x00000017ff077819 */ /* 0x000fe20000011603 */
[----:B------:R-:W-:Y:S01]  /*0440*/  BSSY.RECONVERGENT B1, `(.L_x_6) ;  /* 0x0000063000017945 */ /* 0x000fe20003800200 */
[--C-:B------:R-:W-:Y:S02]  /*0450*/  SHF.R.U32.HI R6, RZ, 0x17, R0.reuse ;  /* 0x00000017ff067819 */ /* 0x100fe40000011600 */
[----:B------:R-:W-:Y:S01]  /*0460*/  LOP3.LUT R13, R7, 0xff, RZ, 0xc0, !PT ;  /* 0x000000ff070d7812 */ /* 0x000fe200078ec0ff */
[----:B------:R-:W-:Y:S01]  /*0470*/  IMAD.MOV.U32 R7, RZ, RZ, R0 ;  /* 0x000000ffff077224 */ /* 0x000fe200078e0000 */
[----:B------:R-:W-:-:S03]  /*0480*/  LOP3.LUT R6, R6, 0xff, RZ, 0xc0, !PT ;  /* 0x000000ff06067812 */ /* 0x000fc600078ec0ff */
[----:B------:R-:W-:Y:S02]  /*0490*/  VIADD R10, R13, 0xffffffff ;  /* 0xffffffff0d0a7836 */ /* 0x000fe40000000000 */
[----:B------:R-:W-:-:S03]  /*04a0*/  VIADD R9, R6, 0xffffffff ;  /* 0xffffffff06097836 */ /* 0x000fc60000000000 */
[----:B------:R-:W-:-:S04]  /*04b0*/  ISETP.GT.U32.AND P0, PT, R10, 0xfd, PT ;  /* 0x000000fd0a00780c */ /* 0x000fc80003f04070 */
[----:B------:R-:W-:-:S13]  /*04c0*/  ISETP.GT.U32.OR P0, PT, R9, 0xfd, P0 ;  /* 0x000000fd0900780c */ /* 0x000fda0000704470 */
[----:B------:R-:W-:Y:S01]  /*04d0*/  @!P0 IMAD.MOV.U32 R8, RZ, RZ, RZ ;  /* 0x000000ffff088224 */ /* 0x000fe200078e00ff */
[----:B------:R-:W-:Y:S06]  /*04e0*/  @!P0 BRA `(.L_x_7) ;  /* 0x00000000005c8947 */ /* 0x000fec0003800000 */
[----:B------:R-:W-:Y:S02]  /*04f0*/  FSETP.GTU.FTZ.AND P1, PT, |R3|, +INF , PT ;  /* 0x7f8000000300780b */ /* 0x000fe40003f3c200 */
[----:B------:R-:W-:-:S04]  /*0500*/  FSETP.GTU.FTZ.AND P0, PT, |R0|, +INF , PT ;  /* 0x7f8000000000780b */ /* 0x000fc80003f1c200 */
[----:B------:R-:W-:-:S13]  /*0510*/  PLOP3.LUT P0, PT, P0, P1, PT, 0xf8, 0x8f ;  /* 0x00000000008f781c */ /* 0x000fda0000703f70 */
[----:B------:R-:W-:Y:S05]  /*0520*/  @P0 BRA `(.L_x_8) ;  /* 0x00000004004c0947 */ /* 0x000fea0003800000 */
[----:B------:R-:W-:-:S13]  /*0530*/  LOP3.LUT P0, RZ, R3, 0x7fffffff, R7, 0xc8, !PT ;  /* 0x7fffffff03ff7812 */ /* 0x000fda000780c807 */
[----:B------:R-:W-:Y:S05]  /*0540*/  @!P0 BRA `(.L_x_9) ;  /* 0x00000004003c8947 */ /* 0x000fea0003800000 */
[C---:B------:R-:W-:Y:S02]  /*0550*/  FSETP.NEU.FTZ.AND P3, PT, |R0|.reuse, +INF , PT ;  /* 0x7f8000000000780b */ /* 0x040fe40003f7d200 */
[----:B------:R-:W-:Y:S02]  /*0560*/  FSETP.NEU.FTZ.AND P1, PT, |R3|, +INF , PT ;  /* 0x7f8000000300780b */ /* 0x000fe40003f3d200 */
[----:B------:R-:W-:-:S11]  /*0570*/  FSETP.NEU.FTZ.AND P0, PT, |R0|, +INF , PT ;  /* 0x7f8000000000780b */ /* 0x000fd60003f1d200 */
[----:B------:R-:W-:Y:S05]  /*0580*/  @!P1 BRA !P3, `(.L_x_9) ;  /* 0x00000004002c9947 */ /* 0x000fea0005800000 */
[----:B------:R-:W-:-:S04]  /*0590*/  LOP3.LUT P3, RZ, R7, 0x7fffffff, RZ, 0xc0, !PT ;  /* 0x7fffffff07ff7812 */ /* 0x000fc8000786c0ff */
[----:B------:R-:W-:-:S13]  /*05a0*/  PLOP3.LUT P1, PT, P1, P3, PT, 0x2f, 0xf2 ;  /* 0x0000000000f2781c */ /* 0x000fda0000f26577 */
[----:B------:R-:W-:Y:S05]  /*05b0*/  @P1 BRA `(.L_x_10) ;  /* 0x0000000400181947 */ /* 0x000fea0003800000 */
[----:B------:R-:W-:-:S04]  /*05c0*/  LOP3.LUT P1, RZ, R3, 0x7fffffff, RZ, 0xc0, !PT ;  /* 0x7fffffff03ff7812 */ /* 0x000fc8000782c0ff */
[----:B------:R-:W-:-:S13]  /*05d0*/  PLOP3.LUT P0, PT, P0, P1, PT, 0x2f, 0xf2 ;  /* 0x0000000000f2781c */ /* 0x000fda0000702577 */
[----:B------:R-:W-:Y:S05]  /*05e0*/  @P0 BRA `(.L_x_11) ;  /* 0x0000000400000947 */ /* 0x000fea0003800000 */
[----:B------:R-:W-:Y:S02]  /*05f0*/  ISETP.GE.AND P0, PT, R9, RZ, PT ;  /* 0x000000ff0900720c */ /* 0x000fe40003f06270 */
[----:B------:R-:W-:-:S11]  /*0600*/  ISETP.GE.AND P1, PT, R10, RZ, PT ;  /* 0x000000ff0a00720c */ /* 0x000fd60003f26270 */
[----:B------:R-:W-:Y:S01]  /*0610*/  @P0 MOV R8, RZ ;  /* 0x000000ff00080202 */ /* 0x000fe20000000f00 */
[----:B------:R-:W-:Y:S02]  /*0620*/  @!P0 IMAD.MOV.U32 R8, RZ, RZ, -0x40 ;  /* 0xffffffc0ff088424 */ /* 0x000fe400078e00ff */
[----:B------:R-:W-:Y:S01]  /*0630*/  @!P0 FFMA R7, R0, 1.84467440737095516160e+19, RZ ;  /* 0x5f80000000078823 */ /* 0x000fe200000000ff */
[----:B------:R-:W-:Y:S01]  /*0640*/  @!P1 FFMA R3, R3, 1.84467440737095516160e+19, RZ ;  /* 0x5f80000003039823 */ /* 0x000fe200000000ff */
[----:B------:R-:W-:-:S07]  /*0650*/  @!P1 VIADD R8, R8, 0x40 ;  /* 0x0000004008089836 */ /* 0x000fce0000000000 */
.L_x_7:
[----:B------:R-:W-:Y:S01]  /*0660*/  LEA R0, R13, 0xc0800000, 0x17 ;  /* 0xc08000000d007811 */ /* 0x000fe200078eb8ff */
[----:B------:R-:W-:Y:S01]  /*0670*/  VIADD R6, R6, 0xffffff81 ;  /* 0xffffff8106067836 */ /* 0x000fe20000000000 */
[----:B------:R-:W-:Y:S03]  /*0680*/  BSSY.RECONVERGENT B2, `(.L_x_12) ;  /* 0x0000035000027945 */ /* 0x000fe60003800200 */
[----:B------:R-:W-:Y:S02]  /*0690*/  IMAD.IADD R3, R3, 0x1, -R0 ;  /* 0x0000000103037824 */ /* 0x000fe400078e0a00 */
[----:B------:R-:W-:Y:S02]  /*06a0*/  IMAD R0, R6, -0x800000, R7 ;  /* 0xff80000006007824 */ /* 0x000fe400078e0207 */
[----:B------:R-:W0:Y:S01]  /*06b0*/  MUFU.RCP R9, R3 ;  /* 0x0000000300097308 */ /* 0x000e220000001000 */
[----:B------:R-:W-:-:S04]  /*06c0*/  FADD.FTZ R11, -R3, -RZ ;  /* 0x800000ff030b7221 */ /* 0x000fc80000010100 */
[----:B0-----:R-:W-:-:S04]  /*06d0*/  FFMA R10, R9, R11, 1 ;  /* 0x3f800000090a7423 */ /* 0x001fc8000000000b */
[----:B------:R-:W-:-:S04]  /*06e0*/  FFMA R12, R9, R10, R9 ;  /* 0x0000000a090c7223 */ /* 0x000fc80000000009 */
[----:B------:R-:W-:-:S04]  /*06f0*/  FFMA R7, R0, R12, RZ ;  /* 0x0000000c00077223 */ /* 0x000fc800000000ff */
[----:B------:R-:W-:-:S04]  /*0700*/  FFMA R10, R11, R7, R0 ;  /* 0x000000070b0a7223 */ /* 0x000fc80000000000 */
[----:B------:R-:W-:Y:S01]  /*0710*/  FFMA R9, R12, R10, R7 ;  /* 0x0000000a0c097223 */ /* 0x000fe20000000007 */
[----:B------:R-:W-:-:S03]  /*0720*/  IADD3 R7, PT, PT, R6, 0x7f, -R13 ;  /* 0x0000007f06077810 */ /* 0x000fc60007ffe80d */
[----:B------:R-:W-:Y:S02]  /*0730*/  FFMA R10, R11, R9, R0 ;  /* 0x000000090b0a7223 */ /* 0x000fe40000000000 */
[----:B------:R-:W-:Y:S02]  /*0740*/  IMAD.IADD R7, R7, 0x1, R8 ;  /* 0x0000000107077824 */ /* 0x000fe400078e0208 */
[----:B------:R-:W-:-:S05]  /*0750*/  FFMA R0, R12, R10, R9 ;  /* 0x0000000a0c007223 */ /* 0x000fca0000000009 */
[----:B------:R-:W-:-:S04]  /*0760*/  SHF.R.U32.HI R3, RZ, 0x17, R0 ;  /* 0x00000017ff037819 */ /* 0x000fc80000011600 */
[----:B------:R-:W-:-:S05]  /*0770*/  LOP3.LUT R3, R3, 0xff, RZ, 0xc0, !PT ;  /* 0x000000ff03037812 */ /* 0x000fca00078ec0ff */
[----:B------:R-:W-:-:S05]  /*0780*/  IMAD.IADD R11, R3, 0x1, R7 ;  /* 0x00000001030b7824 */ /* 0x000fca00078e0207 */
[----:B------:R-:W-:-:S04]  /*0790*/  IADD3 R3, PT, PT, R11, -0x1, RZ ;  /* 0xffffffff0b037810 */ /* 0x000fc80007ffe0ff */
[----:B------:R-:W-:-:S13]  /*07a0*/  ISETP.GE.U32.AND P0, PT, R3, 0xfe, PT ;  /* 0x000000fe0300780c */ /* 0x000fda0003f06070 */
[----:B------:R-:W-:Y:S05]  /*07b0*/  @!P0 BRA `(.L_x_13) ;  /* 0x0000000000808947 */ /* 0x000fea0003800000 */
[----:B------:R-:W-:-:S13]  /*07c0*/  ISETP.GT.AND P0, PT, R11, 0xfe, PT ;  /* 0x000000fe0b00780c */ /* 0x000fda0003f04270 */
[----:B------:R-:W-:Y:S05]  /*07d0*/  @P0 BRA `(.L_x_14) ;  /* 0x00000000006c0947 */ /* 0x000fea0003800000 */
[----:B------:R-:W-:-:S13]  /*07e0*/  ISETP.GE.AND P0, PT, R11, 0x1, PT ;  /* 0x000000010b00780c */ /* 0x000fda0003f06270 */
[----:B------:R-:W-:Y:S05]  /*07f0*/  @P0 BRA `(.L_x_15) ;  /* 0x0000000000740947 */ /* 0x000fea0003800000 */
[----:B------:R-:W-:Y:S02]  /*0800*/  ISETP.GE.AND P0, PT, R11, -0x18, PT ;  /* 0xffffffe80b00780c */ /* 0x000fe40003f06270 */
[----:B------:R-:W-:-:S11]  /*0810*/  LOP3.LUT R0, R0, 0x80000000, RZ, 0xc0, !PT ;  /* 0x8000000000007812 */ /* 0x000fd600078ec0ff */
[----:B------:R-:W-:Y:S05]  /*0820*/  @!P0 BRA `(.L_x_15) ;  /* 0x0000000000688947 */ /* 0x000fea0003800000 */
[CCC-:B------:R-:W-:Y:S01]  /*0830*/  FFMA.RZ R3, R12.reuse, R10.reuse, R9.reuse ;  /* 0x0000000a0c037223 */ /* 0x1c0fe2000000c009 */
[C---:B------:R-:W-:Y:S02]  /*0840*/  VIADD R8, R11.reuse, 0x20 ;  /* 0x000000200b087836 */ /* 0x040fe40000000000 */
[CCC-:B------:R-:W-:Y:S01]  /*0850*/  FFMA.RM R6, R12.reuse, R10.reuse, R9.reuse ;  /* 0x0000000a0c067223 */ /* 0x1c0fe20000004009 */
[----:B------:R-:W-:Y:S02]  /*0860*/  ISETP.NE.AND P3, PT, R11, RZ, PT ;  /* 0x000000ff0b00720c */ /* 0x000fe40003f65270 */
[----:B------:R-:W-:Y:S01]  /*0870*/  LOP3.LUT R7, R3, 0x7fffff, RZ, 0xc0, !PT ;  /* 0x007fffff03077812 */ /* 0x000fe200078ec0ff */
[----:B------:R-:W-:Y:S01]  /*0880*/  FFMA.RP R3, R12, R10, R9 ;  /* 0x0000000a0c037223 */ /* 0x000fe20000008009 */
[----:B------:R-:W-:Y:S01]  /*0890*/  IMAD.MOV R9, RZ, RZ, -R11 ;  /* 0x000000ffff097224 */ /* 0x000fe200078e0a0b */
[----:B------:R-:W-:Y:S02]  /*08a0*/  ISETP.NE.AND P1, PT, R11, RZ, PT ;  /* 0x000000ff0b00720c */ /* 0x000fe40003f25270 */
[----:B------:R-:W-:-:S02]  /*08b0*/  LOP3.LUT R7, R7, 0x800000, RZ, 0xfc, !PT ;  /* 0x0080000007077812 */ /* 0x000fc400078efcff */
[----:B------:R-:W-:Y:S02]  /*08c0*/  FSETP.NEU.FTZ.AND P0, PT, R3, R6, PT ;  /* 0x000000060300720b */ /* 0x000fe40003f1d000 */
[----:B------:R-:W-:Y:S02]  /*08d0*/  SHF.L.U32 R8, R7, R8, RZ ;  /* 0x0000000807087219 */ /* 0x000fe400000006ff */
[----:B------:R-:W-:Y:S02]  /*08e0*/  SEL R6, R9, RZ, P3 ;  /* 0x000000ff09067207 */ /* 0x000fe40001800000 */
[----:B------:R-:W-:Y:S02]  /*08f0*/  ISETP.NE.AND P1, PT, R8, RZ, P1 ;  /* 0x000000ff0800720c */ /* 0x000fe40000f25270 */
[----:B------:R-:W-:Y:S02]  /*0900*/  SHF.R.U32.HI R6, RZ, R6, R7 ;  /* 0x00000006ff067219 */ /* 0x000fe40000011607 */
[----:B------:R-:W-:-:S02]  /*0910*/  PLOP3.LUT P0, PT, P0, P1, PT, 0xf8, 0x8f ;  /* 0x00000000008f781c */ /* 0x000fc40000703f70 */
[----:B------:R-:W-:Y:S02]  /*0920*/  SHF.R.U32.HI R8, RZ, 0x1, R6 ;  /* 0x00000001ff087819 */ /* 0x000fe40000011606 */
[----:B------:R-:W-:-:S04]  /*0930*/  SEL R3, RZ, 0x1, !P0 ;  /* 0x00000001ff037807 */ /* 0x000fc80004000000 */
[----:B------:R-:W-:-:S04]  /*0940*/  LOP3.LUT R3, R3, 0x1, R8, 0xf8, !PT ;  /* 0x0000000103037812 */ /* 0x000fc800078ef808 */
[----:B------:R-:W-:-:S05]  /*0950*/  LOP3.LUT R3, R3, R6, RZ, 0xc0, !PT ;  /* 0x0000000603037212 */ /* 0x000fca00078ec0ff */
[----:B------:R-:W-:-:S05]  /*0960*/  IMAD.IADD R3, R8, 0x1, R3 ;  /* 0x0000000108037824 */ /* 0x000fca00078e0203 */
[----:B------:R-:W-:Y:S01]  /*0970*/  LOP3.LUT R0, R3, R0, RZ, 0xfc, !PT ;  /* 0x0000000003007212 */ /* 0x000fe200078efcff */
[----:B------:R-:W-:Y:S06]  /*0980*/  BRA `(.L_x_15) ;  /* 0x0000000000107947 */ /* 0x000fec0003800000 */
.L_x_14:
[----:B------:R-:W-:-:S04]  /*0990*/  LOP3.LUT R0, R0, 0x80000000, RZ, 0xc0, !PT ;  /* 0x8000000000007812 */ /* 0x000fc800078ec0ff */
[----:B------:R-:W-:Y:S01]  /*09a0*/  LOP3.LUT R0, R0, 0x7f800000, RZ, 0xfc, !PT ;  /* 0x7f80000000007812 */ /* 0x000fe200078efcff */
[----:B------:R-:W-:Y:S06]  /*09b0*/  BRA `(.L_x_15) ;  /* 0x0000000000047947 */ /* 0x000fec0003800000 */
.L_x_13:
[----:B------:R-:W-:-:S07]  /*09c0*/  IMAD R0, R7, 0x800000, R0 ;  /* 0x0080000007007824 */ /* 0x000fce00078e0200 */
.L_x_15:
[----:B------:R-:W-:Y:S05]  /*09d0*/  BSYNC.RECONVERGENT B2 ;  /* 0x0000000000027941 */ /* 0x000fea0003800200 */
.L_x_12:
[----:B------:R-:W-:Y:S05]  /*09e0*/  BRA `(.L_x_16) ;  /* 0x0000000000207947 */ /* 0x000fea0003800000 */
.L_x_11:
[----:B------:R-:W-:-:S04]  /*09f0*/  LOP3.LUT R0, R3, 0x80000000, R7, 0x48, !PT ;  /* 0x8000000003007812 */ /* 0x000fc800078e4807 */
[----:B------:R-:W-:Y:S01]  /*0a00*/  LOP3.LUT R0, R0, 0x7f800000, RZ, 0xfc, !PT ;  /* 0x7f80000000007812 */ /* 0x000fe200078efcff */
[----:B------:R-:W-:Y:S06]  /*0a10*/  BRA `(.L_x_16) ;  /* 0x0000000000147947 */ /* 0x000fec0003800000 */
.L_x_10:
[----:B------:R-:W-:Y:S01]  /*0a20*/  LOP3.LUT R0, R3, 0x80000000, R7, 0x48, !PT ;  /* 0x8000000003007812 */ /* 0x000fe200078e4807 */
[----:B------:R-:W-:Y:S06]  /*0a30*/  BRA `(.L_x_16) ;  /* 0x00000000000c7947 */ /* 0x000fec0003800000 */
.L_x_9:
[----:B------:R-:W0:Y:S01]  /*0a40*/  MUFU.RSQ R0, -QNAN ;  /* 0xffc0000000007908 */ /* 0x000e220000001400 */
[----:B------:R-:W-:Y:S05]  /*0a50*/  BRA `(.L_x_16) ;  /* 0x0000000000047947 */ /* 0x000fea0003800000 */
.L_x_8:
[----:B------:R-:W-:-:S07]  /*0a60*/  FADD.FTZ R0, R0, R3 ;  /* 0x0000000300007221 */ /* 0x000fce0000010000 */
.L_x_16:
[----:B------:R-:W-:Y:S05]  /*0a70*/  BSYNC.RECONVERGENT B1 ;  /* 0x0000000000017941 */ /* 0x000fea0003800200 */
.L_x_6:
[----:B------:R-:W-:-:S04]  /*0a80*/  IMAD.MOV.U32 R3, RZ, RZ, 0x0 ;  /* 0x00000000ff037424 */ /* 0x000fc800078e00ff */
[----:B0-----:R-:W-:Y:S05]  /*0a90*/  RET.REL.NODEC R2 `(l2_constraint_scale_f) ;  /* 0xfffffff402587950 */ /* 0x001fea0003c3ffff */
.L_x_17:
[----:B------:R-:W-:-:S00]  /*0aa0*/  BRA `(.L_x_17) ;  /* 0xfffffffc00fc7947 */ /* 0x000fc0000383ffff */
[----:B------:R-:W-:-:S00]  /*0ab0*/  NOP ;  /* 0x0000000000007918 */ /* 0x000fc00000000000 */
        /* <DEDUP_REMOVED lines=12> */
.L_x_34:


//--------------------- .text.l2_constraint_scale_d --------------------------
	.section	.text.l2_constraint_scale_d,"ax",@progbits
	.align	128
        .global         l2_constraint_scale_d
        .type           l2_constraint_scale_d,@function
        .size           l2_constraint_scale_d,(.L_x_36 - l2_constraint_scale_d)
        .other          l2_constraint_scale_d,@"STO_CUDA_ENTRY STV_DEFAULT"
l2_constraint_scale_d:
.text.l2_constraint_scale_d:
        /* <DEDUP_REMOVED lines=10> */
[----:B0-----:R-:W-:-:S05]  /*00a0*/  IMAD.WIDE R4, R3, 0x8, R4 ;  /* 0x0000000803047825 */ /* 0x001fca00078e0204 */
[----:B-1----:R-:W2:Y:S01]  /*00b0*/  LDG.E.64 R2, desc[UR4][R4.64] ;  /* 0x0000000404027981 */ /* 0x002ea2000c1e1b00 */
[----:B------:R-:W-:Y:S01]  /*00c0*/  IMAD.MOV.U32 R10, RZ, RZ, 0x0 ;  /* 0x00000000ff0a7424 */ /* 0x000fe200078e00ff */
[----:B------:R-:W-:Y:S01]  /*00d0*/  BSSY.RECONVERGENT B0, `(.L_x_18) ;  /* 0x0000012000007945 */ /* 0x000fe20003800200 */
[----:B------:R-:W-:Y:S01]  /*00e0*/  IMAD.MOV.U32 R11, RZ, RZ, 0x3fd80000 ;  /* 0x3fd80000ff0b7424 */ /* 0x000fe200078e00ff */
[----:B--2---:R-:W0:Y:S01]  /*00f0*/  MUFU.RSQ64H R9, R3 ;  /* 0x0000000300097308 */ /* 0x004e220000001c00 */
[----:B------:R-:W-:-:S05]  /*0100*/  VIADD R8, R3, 0xfcb00000 ;  /* 0xfcb0000003087836 */ /* 0x000fca0000000000 */
[----:B------:R-:W-:Y:S01]  /*0110*/  ISETP.GE.U32.AND P0, PT, R8, 0x7ca00000, PT ;  /* 0x7ca000000800780c */ /* 0x000fe20003f06070 */
[----:B0-----:R-:W-:-:S08]  /*0120*/  DMUL R6, R8, R8 ;  /* 0x0000000808067228 */ /* 0x001fd00000000000 */
[----:B------:R-:W-:-:S08]  /*0130*/  DFMA R6, R2, -R6, 1 ;  /* 0x3ff000000206742b */ /* 0x000fd00000000806 */
[----:B------:R-:W-:Y:S02]  /*0140*/  DFMA R10, R6, R10, 0.5 ;  /* 0x3fe00000060a742b */ /* 0x000fe4000000000a */
[----:B------:R-:W-:-:S08]  /*0150*/  DMUL R6, R8, R6 ;  /* 0x0000000608067228 */ /* 0x000fd00000000000 */
[----:B------:R-:W-:-:S08]  /*0160*/  DFMA R10, R10, R6, R8 ;  /* 0x000000060a0a722b */ /* 0x000fd00000000008 */
[----:B------:R-:W-:Y:S02]  /*0170*/  DMUL R12, R2, R10 ;  /* 0x0000000a020c7228 */ /* 0x000fe40000000000 */
[----:B------:R-:W-:Y:S02]  /*0180*/  VIADD R17, R11, 0xfff00000 ;  /* 0xfff000000b117836 */ /* 0x000fe40000000000 */
[----:B------:R-:W-:-:S04]  /*0190*/  IMAD.MOV.U32 R16, RZ, RZ, R10 ;  /* 0x000000ffff107224 */ /* 0x000fc800078e000a */
[----:B------:R-:W-:-:S08]  /*01a0*/  DFMA R14, R12, -R12, R2 ;  /* 0x8000000c0c0e722b */ /* 0x000fd00000000002 */
[----:B------:R-:W-:Y:S01]  /*01b0*/  DFMA R6, R14, R16, R12 ;  /* 0x000000100e06722b */ /* 0x000fe2000000000c */
[----:B------:R-:W-:Y:S10]  /*01c0*/  @!P0 BRA `(.L_x_19) ;  /* 0x0000000000088947 */ /* 0x000ff40003800000 */
[----:B------:R-:W-:-:S07]  /*01d0*/  MOV R0, 0x1f0 ;  /* 0x000001f000007802 */ /* 0x000fce0000000f00 */
[----:B------:R-:W-:Y:S05]  /*01e0*/  CALL.REL.NOINC `($__internal_3_$__cuda_sm20_dsqrt_rn_f64_mediumpath_v1) ;  /* 0x0000000400e87944 */ /* 0x000fea0003c00000 */
.L_x_19:
[----:B------:R-:W-:Y:S05]  /*01f0*/  BSYNC.RECONVERGENT B0 ;  /* 0x0000000000007941 */ /* 0x000fea0003800200 */
.L_x_18:
[----:B------:R-:W0:Y:S01]  /*0200*/  MUFU.RCP64H R3, R7 ;  /* 0x0000000700037308 */ /* 0x000e220000001800 */
[----:B------:R-:W-:Y:S01]  /*0210*/  IMAD.MOV.U32 R2, RZ, RZ, 0x1 ;  /* 0x00000001ff027424 */ /* 0x000fe200078e00ff */
[----:B------:R-:W1:Y:S01]  /*0220*/  LDCU.64 UR6, c[0x0][0x388] ;  /* 0x00007100ff0677ac */ /* 0x000e620008000a00 */
[----:B------:R-:W2:Y:S01]  /*0230*/  LDC R0, c[0x0][0x38c] ;  /* 0x0000e300ff007b82 */ /* 0x000ea20000000800 */
[----:B------:R-:W-:Y:S03]  /*0240*/  BSSY.RECONVERGENT B0, `(.L_x_20) ;  /* 0x0000012000007945 */ /* 0x000fe60003800200 */
[----:B0-----:R-:W-:Y:S02]  /*0250*/  DFMA R8, R2, -R6, 1 ;  /* 0x3ff000000208742b */ /* 0x001fe40000000806 */
[----:B-1----:R-:W-:-:S06]  /*0260*/  DSETP.GT.AND P1, PT, R6, UR6, PT ;  /* 0x0000000606007e2a */ /* 0x002fcc000bf24000 */
[----:B------:R-:W-:Y:S01]  /*0270*/  DFMA R8, R8, R8, R8 ;  /* 0x000000080808722b */ /* 0x000fe20000000008 */
[----:B--2---:R-:W-:-:S07]  /*0280*/  FSETP.GEU.AND P2, PT, |R0|, 6.5827683646048100446e-37, PT ;  /* 0x036000000000780b */ /* 0x004fce0003f4e200 */
[----:B------:R-:W-:-:S08]  /*0290*/  DFMA R8, R2, R8, R2 ;  /* 0x000000080208722b */ /* 0x000fd00000000002 */
[----:B------:R-:W-:-:S08]  /*02a0*/  DFMA R2, R8, -R6, 1 ;  /* 0x3ff000000802742b */ /* 0x000fd00000000806 */
[----:B------:R-:W-:-:S08]  /*02b0*/  DFMA R2, R8, R2, R8 ;  /* 0x000000020802722b */ /* 0x000fd00000000008 */
[----:B------:R-:W-:-:S08]  /*02c0*/  DMUL R8, R2, UR6 ;  /* 0x0000000602087c28 */ /* 0x000fd00008000000 */
[----:B------:R-:W-:-:S08]  /*02d0*/  DFMA R10, R8, -R6, UR6 ;  /* 0x00000006080a7e2b */ /* 0x000fd00008000806 */
[----:B------:R-:W-:-:S10]  /*02e0*/  DFMA R2, R2, R10, R8 ;  /* 0x0000000a0202722b */ /* 0x000fd40000000008 */
[----:B------:R-:W-:-:S05]  /*02f0*/  FFMA R8, RZ, R7, R3 ;  /* 0x00000007ff087223 */ /* 0x000fca0000000003 */
[----:B------:R-:W-:-:S13]  /*0300*/  FSETP.GT.AND P0, PT, |R8|, 1.469367938527859385e-39, PT ;  /* 0x001000000800780b */ /* 0x000fda0003f04200 */
[----:B------:R-:W-:Y:S05]  /*0310*/  @P0 BRA P2, `(.L_x_21) ;  /* 0x0000000000100947 */ /* 0x000fea0001000000 */
[----:B------:R-:W-:-:S07]  /*0320*/  MOV R0, 0x340 ;  /* 0x0000034000007802 */ /* 0x000fce0000000f00 */
[----:B------:R-:W-:Y:S05]  /*0330*/  CALL.REL.NOINC `($__internal_2_$__cuda_sm20_div_rn_f64_full) ;  /* 0x00000000001c7944 */ /* 0x000fea0003c00000 */
[----:B------:R-:W-:Y:S02]  /*0340*/  IMAD.MOV.U32 R2, RZ, RZ, R14 ;  /* 0x000000ffff027224 */ /* 0x000fe400078e000e */
[----:B------:R-:W-:-:S07]  /*0350*/  IMAD.MOV.U32 R3, RZ, RZ, R15 ;  /* 0x000000ffff037224 */ /* 0x000fce00078e000f */
.L_x_21:
[----:B------:R-:W-:Y:S05]  /*0360*/  BSYNC.RECONVERGENT B0 ;  /* 0x0000000000007941 */ /* 0x000fea0003800200 */
.L_x_20:
[----:B------:R-:W-:Y:S02]  /*0370*/  FSEL R2, R2, RZ, P1 ;  /* 0x000000ff02027208 */ /* 0x000fe40000800000 */
[----:B------:R-:W-:-:S05]  /*0380*/  FSEL R3, R3, 1.875, P1 ;  /* 0x3ff0000003037808 */ /* 0x000fca0000800000 */
[----:B------:R-:W-:Y:S01]  /*0390*/  STG.E.64 desc[UR4][R4.64], R2 ;  /* 0x0000000204007986 */ /* 0x000fe2000c101b04 */
[----:B------:R-:W-:Y:S05]  /*03a0*/  EXIT ;  /* 0x000000000000794d */ /* 0x000fea0003800000 */
        .weak           $__internal_2_$__cuda_sm20_div_rn_f64_full
        .type           $__internal_2_$__cuda_sm20_div_rn_f64_full,@function
        .size           $__internal_2_$__cuda_sm20_div_rn_f64_full,($__internal_3_$__cuda_sm20_dsqrt_rn_f64_mediumpath_v1 - $__internal_2_$__cuda_sm20_div_rn_f64_full)
$__internal_2_$__cuda_sm20_div_rn_f64_full:
[C---:B------:R-:W-:Y:S01]  /*03b0*/  FSETP.GEU.AND P0, PT, |R7|.reuse, 1.469367938527859385e-39, PT ;  /* 0x001000000700780b */ /* 0x040fe20003f0e200 */
[----:B------:R-:W0:Y:S01]  /*03c0*/  LDC.64 R8, c[0x0][0x388] ;  /* 0x0000e200ff087b82 */ /* 0x000e220000000a00 */
[C---:B------:R-:W-:Y:S01]  /*03d0*/  LOP3.LUT R2, R7.reuse, 0x800fffff, RZ, 0xc0, !PT ;  /* 0x800fffff07027812 */ /* 0x040fe200078ec0ff */
[----:B------:R-:W-:Y:S01]  /*03e0*/  IMAD.MOV.U32 R10, RZ, RZ, 0x1 ;  /* 0x00000001ff0a7424 */ /* 0x000fe200078e00ff */
[----:B------:R-:W-:Y:S01]  /*03f0*/  LOP3.LUT R21, R7, 0x7ff00000, RZ, 0xc0, !PT ;  /* 0x7ff0000007157812 */ /* 0x000fe200078ec0ff */
[----:B------:R-:W-:Y:S01]  /*0400*/  IMAD.MOV.U32 R15, RZ, RZ, 0x1ca00000 ;  /* 0x1ca00000ff0f7424 */ /* 0x000fe200078e00ff */
[----:B------:R-:W-:Y:S01]  /*0410*/  LOP3.LUT R3, R2, 0x3ff00000, RZ, 0xfc, !PT ;  /* 0x3ff0000002037812 */ /* 0x000fe200078efcff */
[----:B------:R-:W-:-:S06]  /*0420*/  IMAD.MOV.U32 R2, RZ, RZ, R6 ;  /* 0x000000ffff027224 */ /* 0x000fcc00078e0006 */
[----:B------:R-:W-:-:S06]  /*0430*/  @!P0 DMUL R2, R6, 8.98846567431157953865e+307 ;  /* 0x7fe0000006028828 */ /* 0x000fcc0000000000 */
[----:B------:R-:W1:Y:S01]  /*0440*/  MUFU.RCP64H R11, R3 ;  /* 0x00000003000b7308 */ /* 0x000e620000001800 */
[----:B0-----:R-:W-:-:S04]  /*0450*/  LOP3.LUT R14, R9, 0x7ff00000, RZ, 0xc0, !PT ;  /* 0x7ff00000090e7812 */ /* 0x001fc800078ec0ff */
[----:B------:R-:W-:Y:S01]  /*0460*/  ISETP.GE.U32.AND P2, PT, R14, R21, PT ;  /* 0x000000150e00720c */ /* 0x000fe20003f46070 */
[----:B------:R-:W-:Y:S01]  /*0470*/  IMAD.MOV.U32 R20, RZ, RZ, R14 ;  /* 0x000000ffff147224 */ /* 0x000fe200078e000e */
[----:B-1----:R-:W-:-:S08]  /*0480*/  DFMA R12, R10, -R2, 1 ;  /* 0x3ff000000a0c742b */ /* 0x002fd00000000802 */
[----:B------:R-:W-:-:S08]  /*0490*/  DFMA R12, R12, R12, R12 ;  /* 0x0000000c0c0c722b */ /* 0x000fd0000000000c */
[----:B------:R-:W-:Y:S01]  /*04a0*/  DFMA R12, R10, R12, R10 ;  /* 0x0000000c0a0c722b */ /* 0x000fe2000000000a */
[----:B------:R-:W-:Y:S02]  /*04b0*/  SEL R10, R15, 0x63400000, !P2 ;  /* 0x634000000f0a7807 */ /* 0x000fe40005000000 */
[----:B------:R-:W-:Y:S02]  /*04c0*/  FSETP.GEU.AND P2, PT, |R9|, 1.469367938527859385e-39, PT ;  /* 0x001000000900780b */ /* 0x000fe40003f4e200 */
[----:B------:R-:W-:Y:S01]  /*04d0*/  LOP3.LUT R11, R10, 0x800fffff, R9, 0xf8, !PT ;  /* 0x800fffff0a0b7812 */ /* 0x000fe200078ef809 */
[----:B------:R-:W-:Y:S02]  /*04e0*/  IMAD.MOV.U32 R10, RZ, RZ, R8 ;  /* 0x000000ffff0a7224 */ /* 0x000fe400078e0008 */
[----:B------:R-:W-:-:S08]  /*04f0*/  DFMA R16, R12, -R2, 1 ;  /* 0x3ff000000c10742b */ /* 0x000fd00000000802 */
[----:B------:R-:W-:Y:S01]  /*0500*/  DFMA R12, R12, R16, R12 ;  /* 0x000000100c0c722b */ /* 0x000fe2000000000c */
[----:B------:R-:W-:Y:S10]  /*0510*/  @P2 BRA `(.L_x_22) ;  /* 0x0000000000202947 */ /* 0x000ff40003800000 */
[----:B------:R-:W-:-:S04]  /*0520*/  LOP3.LUT R17, R7, 0x7ff00000, RZ, 0xc0, !PT ;  /* 0x7ff0000007117812 */ /* 0x000fc800078ec0ff */
[----:B------:R-:W-:-:S04]  /*0530*/  ISETP.GE.U32.AND P2, PT, R14, R17, PT ;  /* 0x000000110e00720c */ /* 0x000fc80003f46070 */
[----:B------:R-:W-:-:S04]  /*0540*/  SEL R16, R15, 0x63400000, !P2 ;  /* 0x634000000f107807 */ /* 0x000fc80005000000 */
[----:B------:R-:W-:-:S04]  /*0550*/  LOP3.LUT R16, R16, 0x80000000, R9, 0xf8, !PT ;  /* 0x8000000010107812 */ /* 0x000fc800078ef809 */
[----:B------:R-:W-:Y:S01]  /*0560*/  LOP3.LUT R17, R16, 0x100000, RZ, 0xfc, !PT ;  /* 0x0010000010117812 */ /* 0x000fe200078efcff */
[----:B------:R-:W-:-:S06]  /*0570*/  IMAD.MOV.U32 R16, RZ, RZ, RZ ;  /* 0x000000ffff107224 */ /* 0x000fcc00078e00ff */
[----:B------:R-:W-:-:S10]  /*0580*/  DFMA R10, R10, 2, -R16 ;  /* 0x400000000a0a782b */ /* 0x000fd40000000810 */
[----:B------:R-:W-:-:S07]  /*0590*/  LOP3.LUT R20, R11, 0x7ff00000, RZ, 0xc0, !PT ;  /* 0x7ff000000b147812 */ /* 0x000fce00078ec0ff */
.L_x_22:
[----:B------:R-:W-:Y:S01]  /*05a0*/  @!P0 LOP3.LUT R21, R3, 0x7ff00000, RZ, 0xc0, !PT ;  /* 0x7ff0000003158812 */ /* 0x000fe200078ec0ff */
[----:B------:R-:W-:Y:S01]  /*05b0*/  VIADD R22, R20, 0xffffffff ;  /* 0xffffffff14167836 */ /* 0x000fe20000000000 */
[----:B------:R-:W-:Y:S01]  /*05c0*/  DMUL R16, R12, R10 ;  /* 0x0000000a0c107228 */ /* 0x000fe20000000000 */
[----:B------:R-:W-:Y:S02]  /*05d0*/  BSSY.RECONVERGENT B1, `(.L_x_23) ;  /* 0x0000038000017945 */ /* 0x000fe40003800200 */
[----:B------:R-:W-:Y:S01]  /*05e0*/  VIADD R23, R21, 0xffffffff ;  /* 0xffffffff15177836 */ /* 0x000fe20000000000 */
[----:B------:R-:W-:-:S04]  /*05f0*/  ISETP.GT.U32.AND P0, PT, R22, 0x7feffffe, PT ;  /* 0x7feffffe1600780c */ /* 0x000fc80003f04070 */
[----:B------:R-:W-:Y:S01]  /*0600*/  ISETP.GT.U32.OR P0, PT, R23, 0x7feffffe, P0 ;  /* 0x7feffffe1700780c */ /* 0x000fe20000704470 */
[----:B------:R-:W-:-:S08]  /*0610*/  DFMA R18, R16, -R2, R10 ;  /* 0x800000021012722b */ /* 0x000fd0000000000a */
[----:B------:R-:W-:-:S04]  /*0620*/  DFMA R12, R12, R18, R16 ;  /* 0x000000120c0c722b */ /* 0x000fc80000000010 */
[----:B------:R-:W-:Y:S07]  /*0630*/  @P0 BRA `(.L_x_24) ;  /* 0x00000000006c0947 */ /* 0x000fee0003800000 */
[----:B------:R-:W-:-:S04]  /*0640*/  LOP3.LUT R9, R7, 0x7ff00000, RZ, 0xc0, !PT ;  /* 0x7ff0000007097812 */ /* 0x000fc800078ec0ff */
[CC--:B------:R-:W-:Y:S02]  /*0650*/  VIADDMNMX R8, R14.reuse, -R9.reuse, 0xb9600000, !PT ;  /* 0xb96000000e087446 */ /* 0x0c0fe40007800909 */
[----:B------:R-:W-:Y:S02]  /*0660*/  ISETP.GE.U32.AND P0, PT, R14, R9, PT ;  /* 0x000000090e00720c */ /* 0x000fe40003f06070 */
[----:B------:R-:W-:Y:S02]  /*0670*/  VIMNMX R8, PT, PT, R8, 0x46a00000, PT ;  /* 0x46a0000008087848 */ /* 0x000fe40003fe0100 */
[----:B------:R-:W-:-:S05]  /*0680*/  SEL R15, R15, 0x63400000, !P0 ;  /* 0x634000000f0f7807 */ /* 0x000fca0004000000 */
[----:B------:R-:W-:Y:S02]  /*0690*/  IMAD.IADD R16, R8, 0x1, -R15 ;  /* 0x0000000108107824 */ /* 0x000fe400078e0a0f */
[----:B------:R-:W-:Y:S02]  /*06a0*/  IMAD.MOV.U32 R8, RZ, RZ, RZ ;  /* 0x000000ffff087224 */ /* 0x000fe400078e00ff */
[----:B------:R-:W-:-:S06]  /*06b0*/  VIADD R9, R16, 0x7fe00000 ;  /* 0x7fe0000010097836 */ /* 0x000fcc0000000000 */
[----:B------:R-:W-:-:S10]  /*06c0*/  DMUL R14, R12, R8 ;  /* 0x000000080c0e7228 */ /* 0x000fd40000000000 */
[----:B------:R-:W-:-:S13]  /*06d0*/  FSETP.GTU.AND P0, PT, |R15|, 1.469367938527859385e-39, PT ;  /* 0x001000000f00780b */ /* 0x000fda0003f0c200 */
[----:B------:R-:W-:Y:S05]  /*06e0*/  @P0 BRA `(.L_x_25) ;  /* 0x0000000000980947 */ /* 0x000fea0003800000 */
[----:B------:R-:W-:Y:S01]  /*06f0*/  DFMA R2, R12, -R2, R10 ;  /* 0x800000020c02722b */ /* 0x000fe2000000000a */
[----:B------:R-:W-:-:S09]  /*0700*/  IMAD.MOV.U32 R8, RZ, RZ, RZ ;  /* 0x000000ffff087224 */ /* 0x000fd200078e00ff */
[C---:B------:R-:W-:Y:S02]  /*0710*/  FSETP.NEU.AND P0, PT, R3.reuse, RZ, PT ;  /* 0x000000ff0300720b */ /* 0x040fe40003f0d000 */
[----:B------:R-:W-:-:S04]  /*0720*/  LOP3.LUT R7, R3, 0x80000000, R7, 0x48, !PT ;  /* 0x8000000003077812 */ /* 0x000fc800078e4807 */
[----:B------:R-:W-:-:S07]  /*0730*/  LOP3.LUT R9, R7, R9, RZ, 0xfc, !PT ;  /* 0x0000000907097212 */ /* 0x000fce00078efcff */
[----:B------:R-:W-:Y:S05]  /*0740*/  @!P0 BRA `(.L_x_25) ;  /* 0x0000000000808947 */ /* 0x000fea0003800000 */
[----:B------:R-:W-:Y:S01]  /*0750*/  IMAD.MOV R3, RZ, RZ, -R16 ;  /* 0x000000ffff037224 */ /* 0x000fe200078e0a10 */
[----:B------:R-:W-:Y:S01]  /*0760*/  DMUL.RP R8, R12, R8 ;  /* 0x000000080c087228 */ /* 0x000fe20000008000 */
[----:B------:R-:W-:-:S06]  /*0770*/  IMAD.MOV.U32 R2, RZ, RZ, RZ ;  /* 0x000000ffff027224 */ /* 0x000fcc00078e00ff */
[----:B------:R-:W-:-:S03]  /*0780*/  DFMA R2, R14, -R2, R12 ;  /* 0x800000020e02722b */ /* 0x000fc6000000000c */
[----:B------:R-:W-:-:S03]  /*0790*/  LOP3.LUT R7, R9, R7, RZ, 0x3c, !PT ;  /* 0x0000000709077212 */ /* 0x000fc600078e3cff */
[----:B------:R-:W-:-:S04]  /*07a0*/  IADD3 R2, PT, PT, -R16, -0x43300000, RZ ;  /* 0xbcd0000010027810 */ /* 0x000fc80007ffe1ff */
[----:B------:R-:W-:-:S04]  /*07b0*/  FSETP.NEU.AND P0, PT, |R3|, R2, PT ;  /* 0x000000020300720b */ /* 0x000fc80003f0d200 */
[----:B------:R-:W-:Y:S02]  /*07c0*/  FSEL R14, R8, R14, !P0 ;  /* 0x0000000e080e7208 */ /* 0x000fe40004000000 */
[----:B------:R-:W-:Y:S01]  /*07d0*/  FSEL R15, R7, R15, !P0 ;  /* 0x0000000f070f7208 */ /* 0x000fe20004000000 */
[----:B------:R-:W-:Y:S06]  /*07e0*/  BRA `(.L_x_25) ;  /* 0x0000000000587947 */ /* 0x000fec0003800000 */
.L_x_24:
[----:B------:R-:W0:Y:S02]  /*07f0*/  LDC.64 R2, c[0x0][0x388] ;  /* 0x0000e200ff027b82 */ /* 0x000e240000000a00 */
[----:B0-----:R-:W-:-:S14]  /*0800*/  DSETP.NAN.AND P0, PT, R2, R2, PT ;  /* 0x000000020200722a */ /* 0x001fdc0003f08000 */
[----:B------:R-:W-:Y:S05]  /*0810*/  @P0 BRA `(.L_x_26) ;  /* 0x0000000000440947 */ /* 0x000fea0003800000 */
[----:B------:R-:W-:-:S14]  /*0820*/  DSETP.NAN.AND P0, PT, R6, R6, PT ;  /* 0x000000060600722a */ /* 0x000fdc0003f08000 */
[----:B------:R-:W-:Y:S05]  /*0830*/  @P0 BRA `(.L_x_27) ;  /* 0x0000000000300947 */ /* 0x000fea0003800000 */
[----:B------:R-:W-:Y:S01]  /*0840*/  ISETP.NE.AND P0, PT, R20, R21, PT ;  /* 0x000000151400720c */ /* 0x000fe20003f05270 */
[----:B------:R-:W-:Y:S02]  /*0850*/  IMAD.MOV.U32 R14, RZ, RZ, 0x0 ;  /* 0x00000000ff0e7424 */ /* 0x000fe400078e00ff */
[----:B------:R-:W-:-:S10]  /*0860*/  IMAD.MOV.U32 R15, RZ, RZ, -0x80000 ;  /* 0xfff80000ff0f7424 */ /* 0x000fd400078e00ff */
[----:B------:R-:W-:Y:S05]  /*0870*/  @!P0 BRA `(.L_x_25) ;  /* 0x0000000000348947 */ /* 0x000fea0003800000 */
[----:B------:R-:W-:Y:S02]  /*0880*/  ISETP.NE.AND P0, PT, R20, 0x7ff00000, PT ;  /* 0x7ff000001400780c */ /* 0x000fe40003f05270 */
[----:B------:R-:W-:Y:S02]  /*0890*/  LOP3.LUT R15, R7, 0x80000000, R9, 0x48, !PT ;  /* 0x80000000070f7812 */ /* 0x000fe400078e4809 */
[----:B------:R-:W-:-:S13]  /*08a0*/  ISETP.EQ.OR P0, PT, R21, RZ, !P0 ;  /* 0x000000ff1500720c */ /* 0x000fda0004702670 */
[----:B------:R-:W-:Y:S01]  /*08b0*/  @P0 LOP3.LUT R2, R15, 0x7ff00000, RZ, 0xfc, !PT ;  /* 0x7ff000000f020812 */ /* 0x000fe200078efcff */
[----:B------:R-:W-:Y:S02]  /*08c0*/  @!P0 IMAD.MOV.U32 R14, RZ, RZ, RZ ;  /* 0x000000ffff0e8224 */ /* 0x000fe400078e00ff */
[----:B------:R-:W-:Y:S02]  /*08d0*/  @P0 IMAD.MOV.U32 R14, RZ, RZ, RZ ;  /* 0x000000ffff0e0224 */ /* 0x000fe400078e00ff */
[----:B------:R-:W-:Y:S01]  /*08e0*/  @P0 IMAD.MOV.U32 R15, RZ, RZ, R2 ;  /* 0x000000ffff0f0224 */ /* 0x000fe200078e0002 */
[----:B------:R-:W-:Y:S06]  /*08f0*/  BRA `(.L_x_25) ;  /* 0x0000000000147947 */ /* 0x000fec0003800000 */
.L_x_27:
[----:B------:R-:W-:Y:S01]  /*0900*/  LOP3.LUT R15, R7, 0x80000, RZ, 0xfc, !PT ;  /* 0x00080000070f7812 */ /* 0x000fe200078efcff */
[----:B------:R-:W-:Y:S01]  /*0910*/  IMAD.MOV.U32 R14, RZ, RZ, R6 ;  /* 0x000000ffff0e7224 */ /* 0x000fe200078e0006 */
[----:B------:R-:W-:Y:S06]  /*0920*/  BRA `(.L_x_25) ;  /* 0x0000000000087947 */ /* 0x000fec0003800000 */
.L_x_26:
[----:B------:R-:W-:Y:S01]  /*0930*/  LOP3.LUT R15, R9, 0x80000, RZ, 0xfc, !PT ;  /* 0x00080000090f7812 */ /* 0x000fe200078efcff */
[----:B------:R-:W-:-:S07]  /*0940*/  IMAD.MOV.U32 R14, RZ, RZ, R8 ;  /* 0x000000ffff0e7224 */ /* 0x000fce00078e0008 */
.L_x_25:
[----:B------:R-:W-:Y:S05]  /*0950*/  BSYNC.RECONVERGENT B1 ;  /* 0x0000000000017941 */ /* 0x000fea0003800200 */
.L_x_23:
[----:B------:R-:W-:Y:S02]  /*0960*/  IMAD.MOV.U32 R2, RZ, RZ, R0 ;  /* 0x000000ffff027224 */ /* 0x000fe400078e0000 */
[----:B------:R-:W-:-:S04]  /*0970*/  IMAD.MOV.U32 R3, RZ, RZ, 0x0 ;  /* 0x00000000ff037424 */ /* 0x000fc800078e00ff */
[----:B------:R-:W-:Y:S05]  /*0980*/  RET.REL.NODEC R2 `(l2_constraint_scale_d) ;  /* 0xfffffff4029c7950 */ /* 0x000fea0003c3ffff */
        .weak           $__internal_3_$__cuda_sm20_dsqrt_rn_f64_mediumpath_v1
        .type           $__internal_3_$__cuda_sm20_dsqrt_rn_f64_mediumpath_v1,@function
        .size           $__internal_3_$__cuda_sm20_dsqrt_rn_f64_mediumpath_v1,(.L_x_36 - $__internal_3_$__cuda_sm20_dsqrt_rn_f64_mediumpath_v1)
$__internal_3_$__cuda_sm20_dsqrt_rn_f64_mediumpath_v1:
[----:B------:R-:W-:Y:S01]  /*0990*/  ISETP.GE.U32.AND P0, PT, R8, -0x3400000, PT ;  /* 0xfcc000000800780c */ /* 0x000fe20003f06070 */
[----:B------:R-:W-:Y:S01]  /*09a0*/  BSSY.RECONVERGENT B1, `(.L_x_28) ;  /* 0x0000024000017945 */ /* 0x000fe20003800200 */
[----:B------:R-:W-:-:S11]  /*09b0*/  IMAD.MOV.U32 R11, RZ, RZ, R17 ;  /* 0x000000ffff0b7224 */ /* 0x000fd600078e0011 */
[----:B------:R-:W-:Y:S05]  /*09c0*/  @!P0 BRA `(.L_x_29) ;  /* 0x0000000000208947 */ /* 0x000fea0003800000 */
[----:B------:R-:W-:-:S10]  /*09d0*/  DFMA.RM R10, R14, R10, R12 ;  /* 0x0000000a0e0a722b */ /* 0x000fd4000000400c */
[----:B------:R-:W-:-:S05]  /*09e0*/  IADD3 R6, P0, PT, R10, 0x1, RZ ;  /* 0x000000010a067810 */ /* 0x000fca0007f1e0ff */
[----:B------:R-:W-:-:S06]  /*09f0*/  IMAD.X R7, RZ, RZ, R11, P0 ;  /* 0x000000ffff077224 */ /* 0x000fcc00000e060b */
[----:B------:R-:W-:-:S08]  /*0a00*/  DFMA.RP R2, -R10, R6, R2 ;  /* 0x000000060a02722b */ /* 0x000fd00000008102 */
[----:B------:R-:W-:-:S06]  /*0a10*/  DSETP.GT.AND P0, PT, R2, RZ, PT ;  /* 0x000000ff0200722a */ /* 0x000fcc0003f04000 */
[----:B------:R-:W-:Y:S02]  /*0a20*/  FSEL R6, R6, R10, P0 ;  /* 0x0000000a06067208 */ /* 0x000fe40000000000 */
[----:B------:R-:W-:Y:S01]  /*0a30*/  FSEL R7, R7, R11, P0 ;  /* 0x0000000b07077208 */ /* 0x000fe20000000000 */
[----:B------:R-:W-:Y:S06]  /*0a40*/  BRA `(.L_x_30) ;  /* 0x0000000000647947 */ /* 0x000fec0003800000 */
.L_x_29:
[----:B------:R-:W-:-:S14]  /*0a50*/  DSETP.NE.AND P0, PT, R2, RZ, PT ;  /* 0x000000ff0200722a */ /* 0x000fdc0003f05000 */
[----:B------:R-:W-:Y:S05]  /*0a60*/  @!P0 BRA `(.L_x_31) ;  /* 0x0000000000588947 */ /* 0x000fea0003800000 */
[----:B------:R-:W-:-:S13]  /*0a70*/  ISETP.GE.AND P0, PT, R3, RZ, PT ;  /* 0x000000ff0300720c */ /* 0x000fda0003f06270 */
[----:B------:R-:W-:Y:S02]  /*0a80*/  @!P0 IMAD.MOV.U32 R6, RZ, RZ, 0x0 ;  /* 0x00000000ff068424 */ /* 0x000fe400078e00ff */
[----:B------:R-:W-:Y:S01]  /*0a90*/  @!P0 IMAD.MOV.U32 R7, RZ, RZ, -0x80000 ;  /* 0xfff80000ff078424 */ /* 0x000fe200078e00ff */
[----:B------:R-:W-:Y:S06]  /*0aa0*/  @!P0 BRA `(.L_x_30) ;  /* 0x00000000004c8947 */ /* 0x000fec0003800000 */
[----:B------:R-:W-:-:S13]  /*0ab0*/  ISETP.GT.AND P0, PT, R3, 0x7fefffff, PT ;  /* 0x7fefffff0300780c */ /* 0x000fda0003f04270 */
[----:B------:R-:W-:Y:S05]  /*0ac0*/  @P0 BRA `(.L_x_31) ;  /* 0x0000000000400947 */ /* 0x000fea0003800000 */
[----:B------:R-:W-:Y:S01]  /*0ad0*/  DMUL R2, R2, 8.11296384146066816958e+31 ;  /* 0x4690000002027828 */ /* 0x000fe20000000000 */
[----:B------:R-:W-:Y:S02]  /*0ae0*/  IMAD.MOV.U32 R6, RZ, RZ, RZ ;  /* 0x000000ffff067224 */ /* 0x000fe400078e00ff */
[----:B------:R-:W-:Y:S02]  /*0af0*/  IMAD.MOV.U32 R10, RZ, RZ, 0x0 ;  /* 0x00000000ff0a7424 */ /* 0x000fe400078e00ff */
[----:B------:R-:W-:Y:S01]  /*0b00*/  IMAD.MOV.U32 R11, RZ, RZ, 0x3fd80000 ;  /* 0x3fd80000ff0b7424 */ /* 0x000fe200078e00ff */
[----:B------:R-:W0:Y:S02]  /*0b10*/  MUFU.RSQ64H R7, R3 ;  /* 0x0000000300077308 */ /* 0x000e240000001c00 */
[----:B0-----:R-:W-:-:S08]  /*0b20*/  DMUL R8, R6, R6 ;  /* 0x0000000606087228 */ /* 0x001fd00000000000 */
[----:B------:R-:W-:-:S08]  /*0b30*/  DFMA R8, R2, -R8, 1 ;  /* 0x3ff000000208742b */ /* 0x000fd00000000808 */
[----:B------:R-:W-:Y:S02]  /*0b40*/  DFMA R10, R8, R10, 0.5 ;  /* 0x3fe00000080a742b */ /* 0x000fe4000000000a */
[----:B------:R-:W-:-:S08]  /*0b50*/  DMUL R8, R6, R8 ;  /* 0x0000000806087228 */ /* 0x000fd00000000000 */
[----:B------:R-:W-:-:S08]  /*0b60*/  DFMA R8, R10, R8, R6 ;  /* 0x000000080a08722b */ /* 0x000fd00000000006 */
[----:B------:R-:W-:Y:S02]  /*0b70*/  DMUL R6, R2, R8 ;  /* 0x0000000802067228 */ /* 0x000fe40000000000 */
[----:B------:R-:W-:-:S06]  /*0b80*/  VIADD R9, R9, 0xfff00000 ;  /* 0xfff0000009097836 */ /* 0x000fcc0000000000 */
[----:B------:R-:W-:-:S08]  /*0b90*/  DFMA R10, R6, -R6, R2 ;  /* 0x80000006060a722b */ /* 0x000fd00000000002 */
[----:B------:R-:W-:-:S10]  /*0ba0*/  DFMA R6, R8, R10, R6 ;  /* 0x0000000a0806722b */ /* 0x000fd40000000006 */
[----:B------:R-:W-:Y:S01]  /*0bb0*/  VIADD R7, R7, 0xfcb00000 ;  /* 0xfcb0000007077836 */ /* 0x000fe20000000000 */
[----:B------:R-:W-:Y:S06]  /*0bc0*/  BRA `(.L_x_30) ;  /* 0x0000000000047947 */ /* 0x000fec0003800000 */
.L_x_31:
[----:B------:R-:W-:-:S11]  /*0bd0*/  DADD R6, R2, R2 ;  /* 0x0000000002067229 */ /* 0x000fd60000000002 */
.L_x_30:
[----:B------:R-:W-:Y:S05]  /*0be0*/  BSYNC.RECONVERGENT B1 ;  /* 0x0000000000017941 */ /* 0x000fea0003800200 */
.L_x_28:
[----:B------:R-:W-:Y:S02]  /*0bf0*/  IMAD.MOV.U32 R2, RZ, RZ, R0 ;  /* 0x000000ffff027224 */ /* 0x000fe400078e0000 */
[----:B------:R-:W-:-:S04]  /*0c00*/  IMAD.MOV.U32 R3, RZ, RZ, 0x0 ;  /* 0x00000000ff037424 */ /* 0x000fc800078e00ff */
[----:B------:R-:W-:Y:S05]  /*0c10*/  RET.REL.NODEC R2 `(l2_constraint_scale_d) ;  /* 0xfffffff002f87950 */ /* 0x000fea0003c3ffff */
.L_x_32:
        /* <DEDUP_REMOVED lines=14> */
.L_x_36:


//--------------------- .nv.shared.reserved.0     --------------------------
	.section	.nv.shared.reserved.0,"aw",@nobits
	.weak		__nv_reservedSMEM_offset_0_alias
	.size		__nv_reservedSMEM_offset_0_alias, 0, 64
	.other		__nv_reservedSMEM_offset_0_alias,@"STO_CUDA_RESERVED_SHARED STV_DEFAULT"
__nv_reservedSMEM_offset_0_alias:
	.zero		0
	.zero		64


//--------------------- .nv.constant0.l2_constraint_scale_f --------------------------
	.section	.nv.constant0.l2_constraint_scale_f,"a",@progbits
	.sectionflags	@""
	.align	4
.nv.constant0.l2_constraint_scale_f:
	.zero		916


//--------------------- .nv.constant0.l2_constraint_scale_d --------------------------
	.section	.nv.constant0.l2_constraint_scale_d,"a",@progbits
	.sectionflags	@""
	.align	4
.nv.constant0.l2_constraint_scale_d:
	.zero		916


//--------------------- SYMBOLS --------------------------

	.type		.nv.reservedSmem.offset0,@object
	.size		.nv.reservedSmem.offset0,0x4
